//
// Generated by NVIDIA NVVM Compiler
//
// Compiler Build ID: CL-36424714
// Cuda compilation tools, release 13.0, V13.0.88
// Based on NVVM 20.0.0
//

.version 9.0
.target sm_100
.address_size 64

	// .globl	_Z9write1337Pi

.visible .entry _Z9write1337Pi(
	.param .u64 .ptr .align 1 _Z9write1337Pi_param_0
)
{
	.reg .b32 	%r<2>;
	.reg .b64 	%rd<3>;

	ld.param.u64 	%rd1, [_Z9write1337Pi_param_0];
	cvta.to.global.u64 	%rd2, %rd1;
	mov.b32 	%r1, 1337;
	st.global.u32 	[%rd2], %r1;
	ret;

}


// ===== COMPILED SASS (sm_100) =====

	.target	sm_100

	.elftype	@"ET_EXEC"


//--------------------- .note.nv.tkinfo           --------------------------
	.section	.note.nv.tkinfo,"",@"SHT_NOTE"
	.sectionflags	@"SHF_NOTE_NV_TKINFO"
	.tkinfo
        /*0018*/ 	.word	0x00000002
        /*0030*/ 	.string	""
        /*0030*/ 	.string	"ptxas"
        /*0030*/ 	.string	"Cuda compilation tools, release 13.0, V13.0.88"
        /*0030*/ 	.string	"Build cuda_13.0.r13.0/compiler.36424714_0"
        /*0030*/ 	.string	"-arch sm_100 -m 64 "



//--------------------- .note.nv.cuinfo           --------------------------
	.section	.note.nv.cuinfo,"",@"SHT_NOTE"
	.sectionflags	@"SHF_NOTE_NV_CUINFO"
        /*0018*/ 	.short	0x0002
        /*001a*/ 	.short	0x0064
        /*001c*/ 	.short	0x0082
	.zero		2


//--------------------- .nv.info                  --------------------------
	.section	.nv.info,"",@"SHT_CUDA_INFO"
	.align	4


	//----- nvinfo : EIATTR_REGCOUNT
	.align		4
        /*0000*/ 	.byte	0x04, 0x2f
        /*0002*/ 	.short	(.L_1 - .L_0)
	.align		4
.L_0:
        /*0004*/ 	.word	index@(_Z9write1337Pi)
        /*0008*/ 	.word	0x00000008


	//----- nvinfo : EIATTR_FRAME_SIZE
	.align		4
.L_1:
        /*000c*/ 	.byte	0x04, 0x11
        /*000e*/ 	.short	(.L_3 - .L_2)
	.align		4
.L_2:
        /*0010*/ 	.word	index@(_Z9write1337Pi)
        /*0014*/ 	.word	0x00000000


	//----- nvinfo : EIATTR_MIN_STACK_SIZE
	.align		4
.L_3:
        /*0018*/ 	.byte	0x04, 0x12
        /*001a*/ 	.short	(.L_5 - .L_4)
	.align		4
.L_4:
        /*001c*/ 	.word	index@(_Z9write1337Pi)
        /*0020*/ 	.word	0x00000000
.L_5:


//--------------------- .nv.compat                --------------------------
	.section	.nv.compat,"",@"SHT_CUDA_COMPAT_INFO"
	.align	4
        /*0000*/ 	.byte	0x02, 0x09, 0x00, 0x00, 0x02, 0x02, 0x01, 0x00, 0x02, 0x05, 0x05, 0x00, 0x03, 0x07, 0x01, 0x01
        /*0010*/ 	.byte	0x02, 0x03, 0x00, 0x00, 0x02, 0x06, 0x01, 0x00, 0x04, 0x0b, 0x08, 0x00, 0x09, 0x00, 0x00, 0x00
        /*0020*/ 	.byte	0x00, 0x00, 0x00, 0x00


//--------------------- .nv.info._Z9write1337Pi   --------------------------
	.section	.nv.info._Z9write1337Pi,"",@"SHT_CUDA_INFO"
	.sectionflags	@""
	.align	4


	//----- nvinfo : EIATTR_CUDA_API_VERSION
	.align		4
        /*0000*/ 	.byte	0x04, 0x37
        /*0002*/ 	.short	(.L_7 - .L_6)
.L_6:
        /*0004*/ 	.word	0x00000082


	//----- nvinfo : EIATTR_KPARAM_INFO
	.align		4
.L_7:
        /*0008*/ 	.byte	0x04, 0x17
        /*000a*/ 	.short	(.L_9 - .L_8)
.L_8:
        /*000c*/ 	.word	0x00000000
        /*0010*/ 	.short	0x0000
        /*0012*/ 	.short	0x0000
        /*0014*/ 	.byte	0x00, 0xf5, 0x21, 0x00


	//----- nvinfo : EIATTR_SPARSE_MMA_MASK
	.align		4
.L_9:
        /*0018*/ 	.byte	0x03, 0x50
        /*001a*/ 	.short	0x0000


	//----- nvinfo : EIATTR_MAXREG_COUNT
	.align		4
        /*001c*/ 	.byte	0x03, 0x1b
        /*001e*/ 	.short	0x00ff


	//----- nvinfo : EIATTR_MERCURY_ISA_VERSION
	.align		4
        /*0020*/ 	.byte	0x03, 0x5f
        /*0022*/ 	.short	0x0101


	//----- nvinfo : EIATTR_VRC_CTA_INIT_COUNT
	.align		4
        /*0024*/ 	.byte	0x02, 0x4a
	.zero		1
	.zero		1


	//----- nvinfo : EIATTR_EXIT_INSTR_OFFSETS
	.align		4
        /*0028*/ 	.byte	0x04, 0x1c
        /*002a*/ 	.short	(.L_11 - .L_10)


	//   ....[0]....
.L_10:
        /*002c*/ 	.word	0x00000050


	//----- nvinfo : EIATTR_CBANK_PARAM_SIZE
	.align		4
.L_11:
        /*0030*/ 	.byte	0x03, 0x19
        /*0032*/ 	.short	0x0008


	//----- nvinfo : EIATTR_PARAM_CBANK
	.align		4
        /*0034*/ 	.byte	0x04, 0x0a
        /*0036*/ 	.short	(.L_13 - .L_12)
	.align		4
.L_12:
        /*0038*/ 	.word	index@(.nv.constant0._Z9write1337Pi)
        /*003c*/ 	.short	0x0380
        /*003e*/ 	.short	0x0008


	//----- nvinfo : EIATTR_SW_WAR
	.align		4
.L_13:
        /*0040*/ 	.byte	0x04, 0x36
        /*0042*/ 	.short	(.L_15 - .L_14)
.L_14:
        /*0044*/ 	.word	0x00000008
.L_15:


//--------------------- .nv.callgraph             --------------------------
	.section	.nv.callgraph,"",@"SHT_CUDA_CALLGRAPH"
	.align	4
	.sectionentsize	8
	.align		4
        /*0000*/ 	.word	0x00000000
	.align		4
        /*0004*/ 	.word	0xffffffff
	.align		4
        /*0008*/ 	.word	0x00000000
	.align		4
        /*000c*/ 	.word	0xfffffffe
	.align		4
        /*0010*/ 	.word	0x00000000
	.align		4
        /*0014*/ 	.word	0xfffffffd
	.align		4
        /*0018*/ 	.word	0x00000000
	.align		4
        /*001c*/ 	.word	0xfffffffc


//--------------------- .text._Z9write1337Pi      --------------------------
	.section	.text._Z9write1337Pi,"ax",@progbits
	.align	128
        .global         _Z9write1337Pi
        .type           _Z9write1337Pi,@function
        .size           _Z9write1337Pi,(.L_x_1 - _Z9write1337Pi)
        .other          _Z9write1337Pi,@"STO_CUDA_ENTRY STV_DEFAULT"
_Z9write1337Pi:
.text._Z9write1337Pi:
[----:B------:R-:W-:Y:S08]  /*0000*/  LDC R1, c[0x0][0x37c] ;  /* 0x0000df00ff017b82 */ /* 0x000ff00000000800 */
[----:B------:R-:W0:Y:S01]  /*0010*/  LDC.64 R2, c[0x0][0x380] ;  /* 0x0000e000ff027b82 */ /* 0x000e220000000a00 */
[----:B------:R-:W0:Y:S01]  /*0020*/  LDCU.64 UR4, c[0x0][0x358] ;  /* 0x00006b00ff0477ac */ /* 0x000e220008000a00 */
[----:B------:R-:W-:-:S05]  /*0030*/  HFMA2 R5, -RZ, RZ, 0, 7.9691410064697265625e-05 ;  /* 0x00000539ff057431 */ /* 0x000fca00000001ff */
[----:B0-----:R-:W-:Y:S01]  /*0040*/  STG.E desc[UR4][R2.64], R5 ;  /* 0x0000000502007986 */ /* 0x001fe2000c101904 */
[----:B------:R-:W-:Y:S05]  /*0050*/  EXIT ;  /* 0x000000000000794d */ /* 0x000fea0003800000 */
.L_x_0:
[----:B------:R-:W-:-:S00]  /*0060*/  BRA `(.L_x_0) ;  /* 0xfffffffc00fc7947 */ /* 0x000fc0000383ffff */
[----:B------:R-:W-:-:S00]  /*0070*/  NOP ;  /* 0x0000000000007918 */ /* 0x000fc00000000000 */
        /* <DEDUP_REMOVED lines=8> */
.L_x_1:


//--------------------- .nv.shared.reserved.0     --------------------------
	.section	.nv.shared.reserved.0,"aw",@nobits
	.weak		__nv_reservedSMEM_offset_0_alias
	.size		__nv_reservedSMEM_offset_0_alias, 0, 64
	.other		__nv_reservedSMEM_offset_0_alias,@"STO_CUDA_RESERVED_SHARED STV_DEFAULT"
__nv_reservedSMEM_offset_0_alias:
	.zero		0
	.zero		64


//--------------------- .nv.constant0._Z9write1337Pi --------------------------
	.section	.nv.constant0._Z9write1337Pi,"a",@progbits
	.sectionflags	@""
	.align	4
.nv.constant0._Z9write1337Pi:
	.zero		904


//--------------------- SYMBOLS --------------------------

	.type		.nv.reservedSmem.offset0,@object
	.size		.nv.reservedSmem.offset0,0x4
